//
// Generated by NVIDIA NVVM Compiler
//
// Compiler Build ID: CL-36424714
// Cuda compilation tools, release 13.0, V13.0.88
// Based on NVVM 20.0.0
//

.version 9.0
.target sm_100
.address_size 64

	// .globl	_Z21SegmentedSumReductionPfS_
// _ZZ21SegmentedSumReductionPfS_E12input_shared has been demoted

.visible .entry _Z21SegmentedSumReductionPfS_(
	.param .u64 .ptr .align 1 _Z21SegmentedSumReductionPfS__param_0,
	.param .u64 .ptr .align 1 _Z21SegmentedSumReductionPfS__param_1
)
{
	.reg .pred 	%p<5>;
	.reg .b32 	%r<20>;
	.reg .b32 	%f<9>;
	.reg .b64 	%rd<9>;
	.reg .b64 	%fd<4>;
	// demoted variable
	.shared .align 4 .b8 _ZZ21SegmentedSumReductionPfS_E12input_shared[4096];
	ld.param.u64 	%rd2, [_Z21SegmentedSumReductionPfS__param_0];
	ld.param.u64 	%rd1, [_Z21SegmentedSumReductionPfS__param_1];
	cvta.to.global.u64 	%rd3, %rd2;
	mov.u32 	%r19, %ntid.x;
	mov.u32 	%r8, %ctaid.x;
	mul.lo.s32 	%r9, %r19, %r8;
	shl.b32 	%r10, %r9, 1;
	mov.u32 	%r2, %tid.x;
	add.s32 	%r11, %r10, %r2;
	mul.wide.u32 	%rd4, %r11, 4;
	add.s64 	%rd5, %rd3, %rd4;
	ld.global.f32 	%f1, [%rd5];
	add.s32 	%r12, %r11, 1024;
	mul.wide.u32 	%rd6, %r12, 4;
	add.s64 	%rd7, %rd3, %rd6;
	ld.global.f32 	%f2, [%rd7];
	add.f32 	%f3, %f1, %f2;
	shl.b32 	%r13, %r2, 2;
	mov.u32 	%r14, _ZZ21SegmentedSumReductionPfS_E12input_shared;
	add.s32 	%r3, %r14, %r13;
	st.shared.f32 	[%r3], %f3;
	mov.b32 	%r18, 1024;
$L__BB0_1:
	cvt.rn.f64.u32 	%fd1, %r19;
	mul.f64 	%fd2, %fd1, 0d3FE0000000000000;
	cvt.rpi.f64.f64 	%fd3, %fd2;
	cvt.rzi.u32.f64 	%r19, %fd3;
	setp.eq.s32 	%p1, %r19, 0;
	@%p1 bra 	$L__BB0_5;
	bar.sync 	0;
	add.s32 	%r15, %r19, %r2;
	setp.ge.u32 	%p2, %r15, %r18;
	@%p2 bra 	$L__BB0_4;
	shl.b32 	%r16, %r19, 2;
	add.s32 	%r17, %r3, %r16;
	ld.shared.f32 	%f4, [%r17];
	ld.shared.f32 	%f5, [%r3];
	add.f32 	%f6, %f4, %f5;
	st.shared.f32 	[%r3], %f6;
$L__BB0_4:
	setp.ne.s32 	%p3, %r19, 1;
	mov.u32 	%r18, %r19;
	@%p3 bra 	$L__BB0_1;
$L__BB0_5:
	setp.ne.s32 	%p4, %r2, 0;
	@%p4 bra 	$L__BB0_7;
	ld.shared.f32 	%f7, [_ZZ21SegmentedSumReductionPfS_E12input_shared];
	cvta.to.global.u64 	%rd8, %rd1;
	atom.global.add.f32 	%f8, [%rd8], %f7;
$L__BB0_7:
	ret;

}


// ===== COMPILED SASS (sm_100) =====

	.target	sm_100

	.elftype	@"ET_EXEC"


//--------------------- .note.nv.tkinfo           --------------------------
	.section	.note.nv.tkinfo,"",@"SHT_NOTE"
	.sectionflags	@"SHF_NOTE_NV_TKINFO"
	.tkinfo
        /*0018*/ 	.word	0x00000002
        /*0030*/ 	.string	""
        /*0030*/ 	.string	"ptxas"
        /*0030*/ 	.string	"Cuda compilation tools, release 13.0, V13.0.88"
        /*0030*/ 	.string	"Build cuda_13.0.r13.0/compiler.36424714_0"
        /*0030*/ 	.string	"-arch sm_100 -m 64 "



//--------------------- .note.nv.cuinfo           --------------------------
	.section	.note.nv.cuinfo,"",@"SHT_NOTE"
	.sectionflags	@"SHF_NOTE_NV_CUINFO"
        /*0018*/ 	.short	0x0002
        /*001a*/ 	.short	0x0064
        /*001c*/ 	.short	0x0082
	.zero		2


//--------------------- .nv.info                  --------------------------
	.section	.nv.info,"",@"SHT_CUDA_INFO"
	.align	4


	//----- nvinfo : EIATTR_REGCOUNT
	.align		4
        /*0000*/ 	.byte	0x04, 0x2f
        /*0002*/ 	.short	(.L_1 - .L_0)
	.align		4
.L_0:
        /*0004*/ 	.word	index@(_Z21SegmentedSumReductionPfS_)
        /*0008*/ 	.word	0x0000000c


	//----- nvinfo : EIATTR_FRAME_SIZE
	.align		4
.L_1:
        /*000c*/ 	.byte	0x04, 0x11
        /*000e*/ 	.short	(.L_3 - .L_2)
	.align		4
.L_2:
        /*0010*/ 	.word	index@(_Z21SegmentedSumReductionPfS_)
        /*0014*/ 	.word	0x00000000


	//----- nvinfo : EIATTR_MIN_STACK_SIZE
	.align		4
.L_3:
        /*0018*/ 	.byte	0x04, 0x12
        /*001a*/ 	.short	(.L_5 - .L_4)
	.align		4
.L_4:
        /*001c*/ 	.word	index@(_Z21SegmentedSumReductionPfS_)
        /*0020*/ 	.word	0x00000000
.L_5:


//--------------------- .nv.compat                --------------------------
	.section	.nv.compat,"",@"SHT_CUDA_COMPAT_INFO"
	.align	4
        /*0000*/ 	.byte	0x02, 0x09, 0x00, 0x00, 0x02, 0x02, 0x01, 0x00, 0x02, 0x05, 0x05, 0x00, 0x03, 0x07, 0x01, 0x01
        /*0010*/ 	.byte	0x02, 0x03, 0x00, 0x00, 0x02, 0x06, 0x01, 0x00, 0x04, 0x0b, 0x08, 0x00, 0x01, 0x00, 0x00, 0x00
        /*0020*/ 	.byte	0x00, 0x00, 0x00, 0x00


//--------------------- .nv.info._Z21SegmentedSumReductionPfS_ --------------------------
	.section	.nv.info._Z21SegmentedSumReductionPfS_,"",@"SHT_CUDA_INFO"
	.sectionflags	@""
	.align	4


	//----- nvinfo : EIATTR_CUDA_API_VERSION
	.align		4
        /*0000*/ 	.byte	0x04, 0x37
        /*0002*/ 	.short	(.L_7 - .L_6)
.L_6:
        /*0004*/ 	.word	0x00000082


	//----- nvinfo : EIATTR_KPARAM_INFO
	.align		4
.L_7:
        /*0008*/ 	.byte	0x04, 0x17
        /*000a*/ 	.short	(.L_9 - .L_8)
.L_8:
        /*000c*/ 	.word	0x00000000
        /*0010*/ 	.short	0x0001
        /*0012*/ 	.short	0x0008
        /*0014*/ 	.byte	0x00, 0xf5, 0x21, 0x00


	//----- nvinfo : EIATTR_KPARAM_INFO
	.align		4
.L_9:
        /*0018*/ 	.byte	0x04, 0x17
        /*001a*/ 	.short	(.L_11 - .L_10)
.L_10:
        /*001c*/ 	.word	0x00000000
        /*0020*/ 	.short	0x0000
        /*0022*/ 	.short	0x0000
        /*0024*/ 	.byte	0x00, 0xf5, 0x21, 0x00


	//----- nvinfo : EIATTR_SPARSE_MMA_MASK
	.align		4
.L_11:
        /*0028*/ 	.byte	0x03, 0x50
        /*002a*/ 	.short	0x0000


	//----- nvinfo : EIATTR_MAXREG_COUNT
	.align		4
        /*002c*/ 	.byte	0x03, 0x1b
        /*002e*/ 	.short	0x00ff


	//----- nvinfo : EIATTR_NUM_BARRIERS
	.align		4
        /*0030*/ 	.byte	0x02, 0x4c
        /*0032*/ 	.byte	0x01
	.zero		1


	//----- nvinfo : EIATTR_MERCURY_ISA_VERSION
	.align		4
        /*0034*/ 	.byte	0x03, 0x5f
        /*0036*/ 	.short	0x0101


	//----- nvinfo : EIATTR_VRC_CTA_INIT_COUNT
	.align		4
        /*0038*/ 	.byte	0x02, 0x4a
	.zero		1
	.zero		1


	//----- nvinfo : EIATTR_EXIT_INSTR_OFFSETS
	.align		4
        /*003c*/ 	.byte	0x04, 0x1c
        /*003e*/ 	.short	(.L_13 - .L_12)


	//   ....[0]....
.L_12:
        /*0040*/ 	.word	0x00000270


	//   ....[1]....
        /*0044*/ 	.word	0x000002e0


	//----- nvinfo : EIATTR_CBANK_PARAM_SIZE
	.align		4
.L_13:
        /*0048*/ 	.byte	0x03, 0x19
        /*004a*/ 	.short	0x0010


	//----- nvinfo : EIATTR_PARAM_CBANK
	.align		4
        /*004c*/ 	.byte	0x04, 0x0a
        /*004e*/ 	.short	(.L_15 - .L_14)
	.align		4
.L_14:
        /*0050*/ 	.word	index@(.nv.constant0._Z21SegmentedSumReductionPfS_)
        /*0054*/ 	.short	0x0380
        /*0056*/ 	.short	0x0010


	//----- nvinfo : EIATTR_SW_WAR
	.align		4
.L_15:
        /*0058*/ 	.byte	0x04, 0x36
        /*005a*/ 	.short	(.L_17 - .L_16)
.L_16:
        /*005c*/ 	.word	0x00000008
.L_17:


//--------------------- .nv.callgraph             --------------------------
	.section	.nv.callgraph,"",@"SHT_CUDA_CALLGRAPH"
	.align	4
	.sectionentsize	8
	.align		4
        /*0000*/ 	.word	0x00000000
	.align		4
        /*0004*/ 	.word	0xffffffff
	.align		4
        /*0008*/ 	.word	0x00000000
	.align		4
        /*000c*/ 	.word	0xfffffffe
	.align		4
        /*0010*/ 	.word	0x00000000
	.align		4
        /*0014*/ 	.word	0xfffffffd
	.align		4
        /*0018*/ 	.word	0x00000000
	.align		4
        /*001c*/ 	.word	0xfffffffc


//--------------------- .text._Z21SegmentedSumReductionPfS_ --------------------------
	.section	.text._Z21SegmentedSumReductionPfS_,"ax",@progbits
	.align	128
        .global         _Z21SegmentedSumReductionPfS_
        .type           _Z21SegmentedSumReductionPfS_,@function
        .size           _Z21SegmentedSumReductionPfS_,(.L_x_3 - _Z21SegmentedSumReductionPfS_)
        .other          _Z21SegmentedSumReductionPfS_,@"STO_CUDA_ENTRY STV_DEFAULT"
_Z21SegmentedSumReductionPfS_:
.text._Z21SegmentedSumReductionPfS_:
[----:B------:R-:W-:Y:S01]  /*0000*/  LDC R1, c[0x0][0x37c] ;  /* 0x0000df00ff017b82 */ /* 0x000fe20000000800 */
[----:B------:R-:W0:Y:S01]  /*0010*/  S2R R0, SR_CTAID.X ;  /* 0x0000000000007919 */ /* 0x000e220000002500 */
[----:B------:R-:W0:Y:S06]  /*0020*/  LDCU UR8, c[0x0][0x360] ;  /* 0x00006c00ff0877ac */ /* 0x000e2c0008000800 */
[----:B------:R-:W1:Y:S01]  /*0030*/  LDC.64 R4, c[0x0][0x380] ;  /* 0x0000e000ff047b82 */ /* 0x000e620000000a00 */
[----:B------:R-:W2:Y:S01]  /*0040*/  S2R R9, SR_TID.X ;  /* 0x0000000000097919 */ /* 0x000ea20000002100 */
[----:B------:R-:W3:Y:S01]  /*0050*/  LDCU.64 UR6, c[0x0][0x358] ;  /* 0x00006b00ff0677ac */ /* 0x000ee20008000a00 */
[----:B0-----:R-:W-:-:S04]  /*0060*/  IMAD R0, R0, UR8, RZ ;  /* 0x0000000800007c24 */ /* 0x001fc8000f8e02ff */
[----:B--2---:R-:W-:-:S04]  /*0070*/  IMAD R3, R0, 0x2, R9 ;  /* 0x0000000200037824 */ /* 0x004fc800078e0209 */
[C---:B------:R-:W-:Y:S02]  /*0080*/  VIADD R7, R3.reuse, 0x400 ;  /* 0x0000040003077836 */ /* 0x040fe40000000000 */
[----:B-1----:R-:W-:-:S04]  /*0090*/  IMAD.WIDE.U32 R2, R3, 0x4, R4 ;  /* 0x0000000403027825 */ /* 0x002fc800078e0004 */
[----:B------:R-:W-:Y:S02]  /*00a0*/  IMAD.WIDE.U32 R4, R7, 0x4, R4 ;  /* 0x0000000407047825 */ /* 0x000fe400078e0004 */
[----:B---3--:R-:W2:Y:S04]  /*00b0*/  LDG.E R2, desc[UR6][R2.64] ;  /* 0x0000000602027981 */ /* 0x008ea8000c1e1900 */
[----:B------:R-:W2:Y:S01]  /*00c0*/  LDG.E R5, desc[UR6][R4.64] ;  /* 0x0000000604057981 */ /* 0x000ea2000c1e1900 */
[----:B------:R-:W0:Y:S01]  /*00d0*/  S2UR UR5, SR_CgaCtaId ;  /* 0x00000000000579c3 */ /* 0x000e220000008800 */
[----:B------:R-:W-:Y:S01]  /*00e0*/  UMOV UR4, 0x400 ;  /* 0x0000040000047882 */ /* 0x000fe20000000000 */
[----:B------:R-:W-:Y:S02]  /*00f0*/  HFMA2 R8, -RZ, RZ, 0, 6.103515625e-05 ;  /* 0x00000400ff087431 */ /* 0x000fe400000001ff */
[----:B------:R-:W-:Y:S01]  /*0100*/  IMAD.U32 R6, RZ, RZ, UR8 ;  /* 0x00000008ff067e24 */ /* 0x000fe2000f8e00ff */
[----:B0-----:R-:W-:-:S06]  /*0110*/  ULEA UR4, UR5, UR4, 0x18 ;  /* 0x0000000405047291 */ /* 0x001fcc000f8ec0ff */
[----:B------:R-:W-:Y:S01]  /*0120*/  LEA R7, R9, UR4, 0x2 ;  /* 0x0000000409077c11 */ /* 0x000fe2000f8e10ff */
[----:B--2---:R-:W-:-:S05]  /*0130*/  FADD R0, R2, R5 ;  /* 0x0000000502007221 */ /* 0x004fca0000000000 */
[----:B------:R0:W-:Y:S02]  /*0140*/  STS [R7], R0 ;  /* 0x0000000007007388 */ /* 0x0001e40000000800 */
.L_x_1:
[----:B------:R-:W1:Y:S02]  /*0150*/  I2F.F64.U32 R2, R6 ;  /* 0x0000000600027312 */ /* 0x000e640000201800 */
[----:B-1----:R-:W-:-:S10]  /*0160*/  DMUL R2, R2, 0.5 ;  /* 0x3fe0000002027828 */ /* 0x002fd40000000000 */
[----:B------:R-:W1:Y:S02]  /*0170*/  F2I.U32.F64.CEIL R2, R2 ;  /* 0x0000000200027311 */ /* 0x000e640000309000 */
[----:B-1----:R-:W-:-:S13]  /*0180*/  ISETP.NE.AND P0, PT, R2, RZ, PT ;  /* 0x000000ff0200720c */ /* 0x002fda0003f05270 */
[----:B------:R-:W-:Y:S05]  /*0190*/  @!P0 BRA `(.L_x_0) ;  /* 0x0000000000308947 */ /* 0x000fea0003800000 */
[----:B------:R-:W-:Y:S01]  /*01a0*/  MOV R6, R2 ;  /* 0x0000000200067202 */ /* 0x000fe20000000f00 */
[----:B------:R-:W-:Y:S04]  /*01b0*/  BAR.SYNC.DEFER_BLOCKING 0x0 ;  /* 0x0000000000007b1d */ /* 0x000fe80000010000 */
[----:B------:R-:W-:-:S05]  /*01c0*/  IMAD.IADD R3, R6, 0x1, R9 ;  /* 0x0000000106037824 */ /* 0x000fca00078e0209 */
[----:B------:R-:W-:Y:S02]  /*01d0*/  ISETP.GE.U32.AND P0, PT, R3, R8, PT ;  /* 0x000000080300720c */ /* 0x000fe40003f06070 */
[----:B------:R-:W-:-:S11]  /*01e0*/  MOV R8, R6 ;  /* 0x0000000600087202 */ /* 0x000fd60000000f00 */
[----:B0-----:R-:W-:Y:S01]  /*01f0*/  @!P0 LEA R0, R6, R7, 0x2 ;  /* 0x0000000706008211 */ /* 0x001fe200078e10ff */
[----:B------:R-:W-:Y:S05]  /*0200*/  @!P0 LDS R3, [R7] ;  /* 0x0000000007038984 */ /* 0x000fea0000000800 */
[----:B------:R-:W0:Y:S02]  /*0210*/  @!P0 LDS R0, [R0] ;  /* 0x0000000000008984 */ /* 0x000e240000000800 */
[----:B0-----:R-:W-:-:S05]  /*0220*/  @!P0 FADD R2, R0, R3 ;  /* 0x0000000300028221 */ /* 0x001fca0000000000 */
[----:B------:R1:W-:Y:S01]  /*0230*/  @!P0 STS [R7], R2 ;  /* 0x0000000207008388 */ /* 0x0003e20000000800 */
[----:B------:R-:W-:-:S13]  /*0240*/  ISETP.NE.AND P0, PT, R6, 0x1, PT ;  /* 0x000000010600780c */ /* 0x000fda0003f05270 */
[----:B-1----:R-:W-:Y:S05]  /*0250*/  @P0 BRA `(.L_x_1) ;  /* 0xfffffffc00bc0947 */ /* 0x002fea000383ffff */
.L_x_0:
[----:B------:R-:W-:-:S13]  /*0260*/  ISETP.NE.AND P0, PT, R9, RZ, PT ;  /* 0x000000ff0900720c */ /* 0x000fda0003f05270 */
[----:B------:R-:W-:Y:S05]  /*0270*/  @P0 EXIT ;  /* 0x000000000000094d */ /* 0x000fea0003800000 */
[----:B------:R-:W1:Y:S01]  /*0280*/  S2UR UR5, SR_CgaCtaId ;  /* 0x00000000000579c3 */ /* 0x000e620000008800 */
[----:B------:R-:W-:-:S07]  /*0290*/  UMOV UR4, 0x400 ;  /* 0x0000040000047882 */ /* 0x000fce0000000000 */
[----:B------:R-:W2:Y:S01]  /*02a0*/  LDC.64 R2, c[0x0][0x388] ;  /* 0x0000e200ff027b82 */ /* 0x000ea20000000a00 */
[----:B-1----:R-:W-:-:S09]  /*02b0*/  ULEA UR4, UR5, UR4, 0x18 ;  /* 0x0000000405047291 */ /* 0x002fd2000f8ec0ff */
[----:B------:R-:W2:Y:S04]  /*02c0*/  LDS R5, [UR4] ;  /* 0x00000004ff057984 */ /* 0x000ea80008000800 */
[----:B--2---:R-:W-:Y:S01]  /*02d0*/  REDG.E.ADD.F32.FTZ.RN.STRONG.GPU desc[UR6][R2.64], R5 ;  /* 0x00000005020079a6 */ /* 0x004fe2000c12f306 */
[----:B------:R-:W-:Y:S05]  /*02e0*/  EXIT ;  /* 0x000000000000794d */ /* 0x000fea0003800000 */
.L_x_2:
[----:B------:R-:W-:-:S00]  /*02f0*/  BRA `(.L_x_2) ;  /* 0xfffffffc00fc7947 */ /* 0x000fc0000383ffff */
[----:B------:R-:W-:-:S00]  /*0300*/  NOP ;  /* 0x0000000000007918 */ /* 0x000fc00000000000 */
[----:B------:R-:W-:-:S00]  /*0310*/  NOP ;  /* 0x0000000000007918 */ /* 0x000fc00000000000 */
[----:B------:R-:W-:-:S00]  /*0320*/  NOP ;  /* 0x0000000000007918 */ /* 0x000fc00000000000 */
[----:B------:R-:W-:-:S00]  /*0330*/  NOP ;  /* 0x0000000000007918 */ /* 0x000fc00000000000 */
[----:B------:R-:W-:-:S00]  /*0340*/  NOP ;  /* 0x0000000000007918 */ /* 0x000fc00000000000 */
[----:B------:R-:W-:-:S00]  /*0350*/  NOP ;  /* 0x0000000000007918 */ /* 0x000fc00000000000 */
[----:B------:R-:W-:-:S00]  /*0360*/  NOP ;  /* 0x0000000000007918 */ /* 0x000fc00000000000 */
[----:B------:R-:W-:-:S00]  /*0370*/  NOP ;  /* 0x0000000000007918 */ /* 0x000fc00000000000 */
.L_x_3:


//--------------------- .nv.shared._Z21SegmentedSumReductionPfS_ --------------------------
	.section	.nv.shared._Z21SegmentedSumReductionPfS_,"aw",@nobits
	.sectionflags	@""
	.align	4
.nv.shared._Z21SegmentedSumReductionPfS_:
	.zero		5120


//--------------------- .nv.shared.reserved.0     --------------------------
	.section	.nv.shared.reserved.0,"aw",@nobits
	.weak		__nv_reservedSMEM_offset_0_alias
	.size		__nv_reservedSMEM_offset_0_alias, 0, 64
	.other		__nv_reservedSMEM_offset_0_alias,@"STO_CUDA_RESERVED_SHARED STV_DEFAULT"
__nv_reservedSMEM_offset_0_alias:
	.zero		0
	.zero		64


//--------------------- .nv.constant0._Z21SegmentedSumReductionPfS_ --------------------------
	.section	.nv.constant0._Z21SegmentedSumReductionPfS_,"a",@progbits
	.sectionflags	@""
	.align	4
.nv.constant0._Z21SegmentedSumReductionPfS_:
	.zero		912


//--------------------- SYMBOLS --------------------------

	.type		.nv.reservedSmem.offset0,@object
	.size		.nv.reservedSmem.offset0,0x4
	.type		.nv.reservedSmem.cap,@object
	.size		.nv.reservedSmem.cap,0x4
